//
// Generated by NVIDIA NVVM Compiler
//
// Compiler Build ID: CL-36424714
// Cuda compilation tools, release 13.0, V13.0.88
// Based on NVVM 20.0.0
//

.version 9.0
.target sm_100
.address_size 64

	// .globl	_Z20twoWayConflictKernelPi
.extern .shared .align 16 .b8 smem[];

.visible .entry _Z20twoWayConflictKernelPi(
	.param .u64 .ptr .align 1 _Z20twoWayConflictKernelPi_param_0
)
{
	.reg .b32 	%r<7>;
	.reg .b64 	%rd<5>;

	ld.param.u64 	%rd1, [_Z20twoWayConflictKernelPi_param_0];
	cvta.to.global.u64 	%rd2, %rd1;
	mov.u32 	%r1, %tid.x;
	and.b32  	%r2, %r1, 15;
	shl.b32 	%r3, %r1, 2;
	and.b32  	%r4, %r3, 60;
	mov.u32 	%r5, smem;
	add.s32 	%r6, %r5, %r4;
	st.shared.u32 	[%r6], %r1;
	mul.wide.u32 	%rd3, %r1, 4;
	add.s64 	%rd4, %rd2, %rd3;
	st.global.u32 	[%rd4], %r2;
	ret;

}
	// .globl	_Z26thirtyTwoWayConflictKernelPi
.visible .entry _Z26thirtyTwoWayConflictKernelPi(
	.param .u64 .ptr .align 1 _Z26thirtyTwoWayConflictKernelPi_param_0
)
{
	.reg .b32 	%r<3>;
	.reg .b64 	%rd<5>;

	ld.param.u64 	%rd1, [_Z26thirtyTwoWayConflictKernelPi_param_0];
	cvta.to.global.u64 	%rd2, %rd1;
	mov.u32 	%r1, %tid.x;
	st.shared.u32 	[smem], %r1;
	mul.wide.u32 	%rd3, %r1, 4;
	add.s64 	%rd4, %rd2, %rd3;
	mov.b32 	%r2, 0;
	st.global.u32 	[%rd4], %r2;
	ret;

}


// ===== COMPILED SASS (sm_100) =====

	.target	sm_100

	.elftype	@"ET_EXEC"


//--------------------- .note.nv.tkinfo           --------------------------
	.section	.note.nv.tkinfo,"",@"SHT_NOTE"
	.sectionflags	@"SHF_NOTE_NV_TKINFO"
	.tkinfo
        /*0018*/ 	.word	0x00000002
        /*0030*/ 	.string	""
        /*0030*/ 	.string	"ptxas"
        /*0030*/ 	.string	"Cuda compilation tools, release 13.0, V13.0.88"
        /*0030*/ 	.string	"Build cuda_13.0.r13.0/compiler.36424714_0"
        /*0030*/ 	.string	"-arch sm_100 -m 64 "



//--------------------- .note.nv.cuinfo           --------------------------
	.section	.note.nv.cuinfo,"",@"SHT_NOTE"
	.sectionflags	@"SHF_NOTE_NV_CUINFO"
        /*0018*/ 	.short	0x0002
        /*001a*/ 	.short	0x0064
        /*001c*/ 	.short	0x0082
	.zero		2


//--------------------- .nv.info                  --------------------------
	.section	.nv.info,"",@"SHT_CUDA_INFO"
	.align	4


	//----- nvinfo : EIATTR_REGCOUNT
	.align		4
        /*0000*/ 	.byte	0x04, 0x2f
        /*0002*/ 	.short	(.L_1 - .L_0)
	.align		4
.L_0:
        /*0004*/ 	.word	index@(_Z20twoWayConflictKernelPi)
        /*0008*/ 	.word	0x0000000a


	//----- nvinfo : EIATTR_FRAME_SIZE
	.align		4
.L_1:
        /*000c*/ 	.byte	0x04, 0x11
        /*000e*/ 	.short	(.L_3 - .L_2)
	.align		4
.L_2:
        /*0010*/ 	.word	index@(_Z20twoWayConflictKernelPi)
        /*0014*/ 	.word	0x00000000


	//----- nvinfo : EIATTR_REGCOUNT
	.align		4
.L_3:
        /*0018*/ 	.byte	0x04, 0x2f
        /*001a*/ 	.short	(.L_5 - .L_4)
	.align		4
.L_4:
        /*001c*/ 	.word	index@(_Z26thirtyTwoWayConflictKernelPi)
        /*0020*/ 	.word	0x00000008


	//----- nvinfo : EIATTR_FRAME_SIZE
	.align		4
.L_5:
        /*0024*/ 	.byte	0x04, 0x11
        /*0026*/ 	.short	(.L_7 - .L_6)
	.align		4
.L_6:
        /*0028*/ 	.word	index@(_Z26thirtyTwoWayConflictKernelPi)
        /*002c*/ 	.word	0x00000000


	//----- nvinfo : EIATTR_MIN_STACK_SIZE
	.align		4
.L_7:
        /*0030*/ 	.byte	0x04, 0x12
        /*0032*/ 	.short	(.L_9 - .L_8)
	.align		4
.L_8:
        /*0034*/ 	.word	index@(_Z26thirtyTwoWayConflictKernelPi)
        /*0038*/ 	.word	0x00000000


	//----- nvinfo : EIATTR_MIN_STACK_SIZE
	.align		4
.L_9:
        /*003c*/ 	.byte	0x04, 0x12
        /*003e*/ 	.short	(.L_11 - .L_10)
	.align		4
.L_10:
        /*0040*/ 	.word	index@(_Z20twoWayConflictKernelPi)
        /*0044*/ 	.word	0x00000000
.L_11:


//--------------------- .nv.compat                --------------------------
	.section	.nv.compat,"",@"SHT_CUDA_COMPAT_INFO"
	.align	4
        /*0000*/ 	.byte	0x02, 0x09, 0x00, 0x00, 0x02, 0x02, 0x01, 0x00, 0x02, 0x05, 0x05, 0x00, 0x03, 0x07, 0x01, 0x01
        /*0010*/ 	.byte	0x02, 0x03, 0x00, 0x00, 0x02, 0x06, 0x01, 0x00, 0x04, 0x0b, 0x08, 0x00, 0x09, 0x00, 0x00, 0x00
        /*0020*/ 	.byte	0x00, 0x00, 0x00, 0x00


//--------------------- .nv.info._Z26thirtyTwoWayConflictKernelPi --------------------------
	.section	.nv.info._Z26thirtyTwoWayConflictKernelPi,"",@"SHT_CUDA_INFO"
	.sectionflags	@""
	.align	4


	//----- nvinfo : EIATTR_CUDA_API_VERSION
	.align		4
        /*0000*/ 	.byte	0x04, 0x37
        /*0002*/ 	.short	(.L_13 - .L_12)
.L_12:
        /*0004*/ 	.word	0x00000082


	//----- nvinfo : EIATTR_KPARAM_INFO
	.align		4
.L_13:
        /*0008*/ 	.byte	0x04, 0x17
        /*000a*/ 	.short	(.L_15 - .L_14)
.L_14:
        /*000c*/ 	.word	0x00000000
        /*0010*/ 	.short	0x0000
        /*0012*/ 	.short	0x0000
        /*0014*/ 	.byte	0x00, 0xf5, 0x21, 0x00


	//----- nvinfo : EIATTR_SPARSE_MMA_MASK
	.align		4
.L_15:
        /*0018*/ 	.byte	0x03, 0x50
        /*001a*/ 	.short	0x0000


	//----- nvinfo : EIATTR_MAXREG_COUNT
	.align		4
        /*001c*/ 	.byte	0x03, 0x1b
        /*001e*/ 	.short	0x00ff


	//----- nvinfo : EIATTR_MERCURY_ISA_VERSION
	.align		4
        /*0020*/ 	.byte	0x03, 0x5f
        /*0022*/ 	.short	0x0101


	//----- nvinfo : EIATTR_VRC_CTA_INIT_COUNT
	.align		4
        /*0024*/ 	.byte	0x02, 0x4a
	.zero		1
	.zero		1


	//----- nvinfo : EIATTR_EXIT_INSTR_OFFSETS
	.align		4
        /*0028*/ 	.byte	0x04, 0x1c
        /*002a*/ 	.short	(.L_17 - .L_16)


	//   ....[0]....
.L_16:
        /*002c*/ 	.word	0x000000a0


	//----- nvinfo : EIATTR_CBANK_PARAM_SIZE
	.align		4
.L_17:
        /*0030*/ 	.byte	0x03, 0x19
        /*0032*/ 	.short	0x0008


	//----- nvinfo : EIATTR_PARAM_CBANK
	.align		4
        /*0034*/ 	.byte	0x04, 0x0a
        /*0036*/ 	.short	(.L_19 - .L_18)
	.align		4
.L_18:
        /*0038*/ 	.word	index@(.nv.constant0._Z26thirtyTwoWayConflictKernelPi)
        /*003c*/ 	.short	0x0380
        /*003e*/ 	.short	0x0008


	//----- nvinfo : EIATTR_SW_WAR
	.align		4
.L_19:
        /*0040*/ 	.byte	0x04, 0x36
        /*0042*/ 	.short	(.L_21 - .L_20)
.L_20:
        /*0044*/ 	.word	0x00000008
.L_21:


//--------------------- .nv.info._Z20twoWayConflictKernelPi --------------------------
	.section	.nv.info._Z20twoWayConflictKernelPi,"",@"SHT_CUDA_INFO"
	.sectionflags	@""
	.align	4


	//----- nvinfo : EIATTR_CUDA_API_VERSION
	.align		4
        /*0000*/ 	.byte	0x04, 0x37
        /*0002*/ 	.short	(.L_23 - .L_22)
.L_22:
        /*0004*/ 	.word	0x00000082


	//----- nvinfo : EIATTR_KPARAM_INFO
	.align		4
.L_23:
        /*0008*/ 	.byte	0x04, 0x17
        /*000a*/ 	.short	(.L_25 - .L_24)
.L_24:
        /*000c*/ 	.word	0x00000000
        /*0010*/ 	.short	0x0000
        /*0012*/ 	.short	0x0000
        /*0014*/ 	.byte	0x00, 0xf5, 0x21, 0x00


	//----- nvinfo : EIATTR_SPARSE_MMA_MASK
	.align		4
.L_25:
        /*0018*/ 	.byte	0x03, 0x50
        /*001a*/ 	.short	0x0000


	//----- nvinfo : EIATTR_MAXREG_COUNT
	.align		4
        /*001c*/ 	.byte	0x03, 0x1b
        /*001e*/ 	.short	0x00ff


	//----- nvinfo : EIATTR_MERCURY_ISA_VERSION
	.align		4
        /*0020*/ 	.byte	0x03, 0x5f
        /*0022*/ 	.short	0x0101


	//----- nvinfo : EIATTR_VRC_CTA_INIT_COUNT
	.align		4
        /*0024*/ 	.byte	0x02, 0x4a
	.zero		1
	.zero		1


	//----- nvinfo : EIATTR_EXIT_INSTR_OFFSETS
	.align		4
        /*0028*/ 	.byte	0x04, 0x1c
        /*002a*/ 	.short	(.L_27 - .L_26)


	//   ....[0]....
.L_26:
        /*002c*/ 	.word	0x000000d0


	//----- nvinfo : EIATTR_CBANK_PARAM_SIZE
	.align		4
.L_27:
        /*0030*/ 	.byte	0x03, 0x19
        /*0032*/ 	.short	0x0008


	//----- nvinfo : EIATTR_PARAM_CBANK
	.align		4
        /*0034*/ 	.byte	0x04, 0x0a
        /*0036*/ 	.short	(.L_29 - .L_28)
	.align		4
.L_28:
        /*0038*/ 	.word	index@(.nv.constant0._Z20twoWayConflictKernelPi)
        /*003c*/ 	.short	0x0380
        /*003e*/ 	.short	0x0008


	//----- nvinfo : EIATTR_SW_WAR
	.align		4
.L_29:
        /*0040*/ 	.byte	0x04, 0x36
        /*0042*/ 	.short	(.L_31 - .L_30)
.L_30:
        /*0044*/ 	.word	0x00000008
.L_31:


//--------------------- .nv.callgraph             --------------------------
	.section	.nv.callgraph,"",@"SHT_CUDA_CALLGRAPH"
	.align	4
	.sectionentsize	8
	.align		4
        /*0000*/ 	.word	0x00000000
	.align		4
        /*0004*/ 	.word	0xffffffff
	.align		4
        /*0008*/ 	.word	0x00000000
	.align		4
        /*000c*/ 	.word	0xfffffffe
	.align		4
        /*0010*/ 	.word	0x00000000
	.align		4
        /*0014*/ 	.word	0xfffffffd
	.align		4
        /*0018*/ 	.word	0x00000000
	.align		4
        /*001c*/ 	.word	0xfffffffc


//--------------------- .text._Z26thirtyTwoWayConflictKernelPi --------------------------
	.section	.text._Z26thirtyTwoWayConflictKernelPi,"ax",@progbits
	.align	128
        .global         _Z26thirtyTwoWayConflictKernelPi
        .type           _Z26thirtyTwoWayConflictKernelPi,@function
        .size           _Z26thirtyTwoWayConflictKernelPi,(.L_x_2 - _Z26thirtyTwoWayConflictKernelPi)
        .other          _Z26thirtyTwoWayConflictKernelPi,@"STO_CUDA_ENTRY STV_DEFAULT"
_Z26thirtyTwoWayConflictKernelPi:
.text._Z26thirtyTwoWayConflictKernelPi:
[----:B------:R-:W-:Y:S01]  /*0000*/  LDC R1, c[0x0][0x37c] ;  /* 0x0000df00ff017b82 */ /* 0x000fe20000000800 */
[----:B------:R-:W0:Y:S07]  /*0010*/  S2R R5, SR_TID.X ;  /* 0x0000000000057919 */ /* 0x000e2e0000002100 */
[----:B------:R-:W1:Y:S01]  /*0020*/  S2UR UR5, SR_CgaCtaId ;  /* 0x00000000000579c3 */ /* 0x000e620000008800 */
[----:B------:R-:W2:Y:S01]  /*0030*/  LDCU.64 UR6, c[0x0][0x358] ;  /* 0x00006b00ff0677ac */ /* 0x000ea20008000a00 */
[----:B------:R-:W-:-:S06]  /*0040*/  UMOV UR4, 0x400 ;  /* 0x0000040000047882 */ /* 0x000fcc0000000000 */
[----:B------:R-:W0:Y:S01]  /*0050*/  LDC.64 R2, c[0x0][0x380] ;  /* 0x0000e000ff027b82 */ /* 0x000e220000000a00 */
[----:B-1----:R-:W-:Y:S01]  /*0060*/  ULEA UR4, UR5, UR4, 0x18 ;  /* 0x0000000405047291 */ /* 0x002fe2000f8ec0ff */
[----:B0-----:R-:W-:-:S08]  /*0070*/  IMAD.WIDE.U32 R2, R5, 0x4, R2 ;  /* 0x0000000405027825 */ /* 0x001fd000078e0002 */
[----:B------:R-:W-:Y:S04]  /*0080*/  STS [UR4], R5 ;  /* 0x00000005ff007988 */ /* 0x000fe80008000804 */
[----:B--2---:R-:W-:Y:S01]  /*0090*/  STG.E desc[UR6][R2.64], RZ ;  /* 0x000000ff02007986 */ /* 0x004fe2000c101906 */
[----:B------:R-:W-:Y:S05]  /*00a0*/  EXIT ;  /* 0x000000000000794d */ /* 0x000fea0003800000 */
.L_x_0:
[----:B------:R-:W-:-:S00]  /*00b0*/  BRA `(.L_x_0) ;  /* 0xfffffffc00fc7947 */ /* 0x000fc0000383ffff */
[----:B------:R-:W-:-:S00]  /*00c0*/  NOP ;  /* 0x0000000000007918 */ /* 0x000fc00000000000 */
        /* <DEDUP_REMOVED lines=11> */
.L_x_2:


//--------------------- .text._Z20twoWayConflictKernelPi --------------------------
	.section	.text._Z20twoWayConflictKernelPi,"ax",@progbits
	.align	128
        .global         _Z20twoWayConflictKernelPi
        .type           _Z20twoWayConflictKernelPi,@function
        .size           _Z20twoWayConflictKernelPi,(.L_x_3 - _Z20twoWayConflictKernelPi)
        .other          _Z20twoWayConflictKernelPi,@"STO_CUDA_ENTRY STV_DEFAULT"
_Z20twoWayConflictKernelPi:
.text._Z20twoWayConflictKernelPi:
[----:B------:R-:W-:Y:S01]  /*0000*/  LDC R1, c[0x0][0x37c] ;  /* 0x0000df00ff017b82 */ /* 0x000fe20000000800 */
[----:B------:R-:W0:Y:S07]  /*0010*/  S2R R7, SR_TID.X ;  /* 0x0000000000077919 */ /* 0x000e2e0000002100 */
[----:B------:R-:W1:Y:S01]  /*0020*/  S2UR UR5, SR_CgaCtaId ;  /* 0x00000000000579c3 */ /* 0x000e620000008800 */
[----:B------:R-:W2:Y:S01]  /*0030*/  LDCU.64 UR6, c[0x0][0x358] ;  /* 0x00006b00ff0677ac */ /* 0x000ea20008000a00 */
[----:B------:R-:W-:-:S06]  /*0040*/  UMOV UR4, 0x400 ;  /* 0x0000040000047882 */ /* 0x000fcc0000000000 */
[----:B------:R-:W3:Y:S01]  /*0050*/  LDC.64 R2, c[0x0][0x380] ;  /* 0x0000e000ff027b82 */ /* 0x000ee20000000a00 */
[----:B-1----:R-:W-:Y:S01]  /*0060*/  ULEA UR4, UR5, UR4, 0x18 ;  /* 0x0000000405047291 */ /* 0x002fe2000f8ec0ff */
[C---:B0-----:R-:W-:Y:S01]  /*0070*/  SHF.L.U32 R0, R7.reuse, 0x2, RZ ;  /* 0x0000000207007819 */ /* 0x041fe200000006ff */
[C---:B---3--:R-:W-:Y:S01]  /*0080*/  IMAD.WIDE.U32 R2, R7.reuse, 0x4, R2 ;  /* 0x0000000407027825 */ /* 0x048fe200078e0002 */
[----:B------:R-:W-:Y:S02]  /*0090*/  LOP3.LUT R5, R7, 0xf, RZ, 0xc0, !PT ;  /* 0x0000000f07057812 */ /* 0x000fe400078ec0ff */
[----:B------:R-:W-:-:S03]  /*00a0*/  LOP3.LUT R0, R0, 0x3c, RZ, 0xc0, !PT ;  /* 0x0000003c00007812 */ /* 0x000fc600078ec0ff */
[----:B--2---:R-:W-:Y:S04]  /*00b0*/  STG.E desc[UR6][R2.64], R5 ;  /* 0x0000000502007986 */ /* 0x004fe8000c101906 */
[----:B------:R-:W-:Y:S01]  /*00c0*/  STS [R0+UR4], R7 ;  /* 0x0000000700007988 */ /* 0x000fe20008000804 */
[----:B------:R-:W-:Y:S05]  /*00d0*/  EXIT ;  /* 0x000000000000794d */ /* 0x000fea0003800000 */
.L_x_1:
        /* <DEDUP_REMOVED lines=10> */
.L_x_3:


//--------------------- .nv.shared._Z26thirtyTwoWayConflictKernelPi --------------------------
	.section	.nv.shared._Z26thirtyTwoWayConflictKernelPi,"aw",@nobits
	.sectionflags	@""
	.align	16
	.zero		1024


//--------------------- .nv.shared.reserved.0     --------------------------
	.section	.nv.shared.reserved.0,"aw",@nobits
	.weak		__nv_reservedSMEM_offset_0_alias
	.size		__nv_reservedSMEM_offset_0_alias, 0, 64
	.other		__nv_reservedSMEM_offset_0_alias,@"STO_CUDA_RESERVED_SHARED STV_DEFAULT"
__nv_reservedSMEM_offset_0_alias:
	.zero		0
	.zero		64


//--------------------- .nv.shared._Z20twoWayConflictKernelPi --------------------------
	.section	.nv.shared._Z20twoWayConflictKernelPi,"aw",@nobits
	.sectionflags	@""
	.align	16
	.zero		1024


//--------------------- .nv.constant0._Z26thirtyTwoWayConflictKernelPi --------------------------
	.section	.nv.constant0._Z26thirtyTwoWayConflictKernelPi,"a",@progbits
	.sectionflags	@""
	.align	4
.nv.constant0._Z26thirtyTwoWayConflictKernelPi:
	.zero		904


//--------------------- .nv.constant0._Z20twoWayConflictKernelPi --------------------------
	.section	.nv.constant0._Z20twoWayConflictKernelPi,"a",@progbits
	.sectionflags	@""
	.align	4
.nv.constant0._Z20twoWayConflictKernelPi:
	.zero		904


//--------------------- SYMBOLS --------------------------

	.type		.nv.reservedSmem.offset0,@object
	.size		.nv.reservedSmem.offset0,0x4
	.type		.nv.reservedSmem.cap,@object
	.size		.nv.reservedSmem.cap,0x4
